	.headerflags	@"EF_CUDA_TEXMODE_UNIFIED EF_CUDA_64BIT_ADDRESS EF_CUDA_ACCELERATORS EF_CUDA_SM90 EF_CUDA_VIRTUAL_SM(EF_CUDA_SM90)"
	.elftype	@"ET_EXEC"


//--------------------- .nv.info                  --------------------------
	.section	.nv.info,"",@"SHT_CUDA_INFO"
	.align	4


	//----- nvinfo : EIATTR_REGCOUNT
	.align		4
        /*0000*/ 	.byte	0x04, 0x2f
        /*0002*/ 	.short	(.L_3 - .L_2)
	.align		4
.L_2:
        /*0004*/ 	.word	index@(triton_poi_fused__native_batch_norm_legit_no_training_add_3)
        /*0008*/ 	.word	0x00000020


	//----- nvinfo : EIATTR_MIN_STACK_SIZE
	.align		4
.L_3:
        /*000c*/ 	.byte	0x04, 0x12
        /*000e*/ 	.short	(.L_5 - .L_4)
	.align		4
.L_4:
        /*0010*/ 	.word	index@(triton_poi_fused__native_batch_norm_legit_no_training_add_3)
        /*0014*/ 	.word	0x00000000


	//----- nvinfo : EIATTR_FRAME_SIZE
	.align		4
.L_5:
        /*0018*/ 	.byte	0x04, 0x11
        /*001a*/ 	.short	(.L_7 - .L_6)
	.align		4
.L_6:
        /*001c*/ 	.word	index@(triton_poi_fused__native_batch_norm_legit_no_training_add_3)
        /*0020*/ 	.word	0x00000000


	//----- nvinfo : EIATTR_MIN_STACK_SIZE
	.align		4
.L_7:
        /*0024*/ 	.byte	0x04, 0x12
        /*0026*/ 	.short	(.L_9 - .L_8)
	.align		4
.L_8:
        /*0028*/ 	.word	index@(triton_poi_fused__native_batch_norm_legit_no_training_add_3)
        /*002c*/ 	.word	0x00000000
.L_9:


//--------------------- .nv.info.triton_poi_fused__native_batch_norm_legit_no_training_add_3 --------------------------
	.section	.nv.info.triton_poi_fused__native_batch_norm_legit_no_training_add_3,"",@"SHT_CUDA_INFO"
	.sectionflags	@""
	.align	4


	//----- nvinfo : EIATTR_CUDA_API_VERSION
	.align		4
        /*0000*/ 	.byte	0x04, 0x37
        /*0002*/ 	.short	(.L_11 - .L_10)
.L_10:
        /*0004*/ 	.word	0x0000007c


	//----- nvinfo : EIATTR_KPARAM_INFO
	.align		4
.L_11:
        /*0008*/ 	.byte	0x04, 0x17
        /*000a*/ 	.short	(.L_13 - .L_12)
.L_12:
        /*000c*/ 	.word	0x00000000
        /*0010*/ 	.short	0x000a
        /*0012*/ 	.short	0x0050
        /*0014*/ 	.byte	0x00, 0xf0, 0x11, 0x00


	//----- nvinfo : EIATTR_KPARAM_INFO
	.align		4
.L_13:
        /*0018*/ 	.byte	0x04, 0x17
        /*001a*/ 	.short	(.L_15 - .L_14)
.L_14:
        /*001c*/ 	.word	0x00000000
        /*0020*/ 	.short	0x0009
        /*0022*/ 	.short	0x0048
        /*0024*/ 	.byte	0x00, 0xf4, 0x21, 0x00


	//----- nvinfo : EIATTR_KPARAM_INFO
	.align		4
.L_15:
        /*0028*/ 	.byte	0x04, 0x17
        /*002a*/ 	.short	(.L_17 - .L_16)
.L_16:
        /*002c*/ 	.word	0x00000000
        /*0030*/ 	.short	0x0008
        /*0032*/ 	.short	0x0040
        /*0034*/ 	.byte	0x00, 0xf4, 0x21, 0x00


	//----- nvinfo : EIATTR_KPARAM_INFO
	.align		4
.L_17:
        /*0038*/ 	.byte	0x04, 0x17
        /*003a*/ 	.short	(.L_19 - .L_18)
.L_18:
        /*003c*/ 	.word	0x00000000
        /*0040*/ 	.short	0x0007
        /*0042*/ 	.short	0x0038
        /*0044*/ 	.byte	0x00, 0xf4, 0x21, 0x00


	//----- nvinfo : EIATTR_KPARAM_INFO
	.align		4
.L_19:
        /*0048*/ 	.byte	0x04, 0x17
        /*004a*/ 	.short	(.L_21 - .L_20)
.L_20:
        /*004c*/ 	.word	0x00000000
        /*0050*/ 	.short	0x0006
        /*0052*/ 	.short	0x0030
        /*0054*/ 	.byte	0x00, 0xf4, 0x21, 0x00


	//----- nvinfo : EIATTR_KPARAM_INFO
	.align		4
.L_21:
        /*0058*/ 	.byte	0x04, 0x17
        /*005a*/ 	.short	(.L_23 - .L_22)
.L_22:
        /*005c*/ 	.word	0x00000000
        /*0060*/ 	.short	0x0005
        /*0062*/ 	.short	0x0028
        /*0064*/ 	.byte	0x00, 0xf4, 0x21, 0x00


	//----- nvinfo : EIATTR_KPARAM_INFO
	.align		4
.L_23:
        /*0068*/ 	.byte	0x04, 0x17
        /*006a*/ 	.short	(.L_25 - .L_24)
.L_24:
        /*006c*/ 	.word	0x00000000
        /*0070*/ 	.short	0x0004
        /*0072*/ 	.short	0x0020
        /*0074*/ 	.byte	0x00, 0xf4, 0x21, 0x00


	//----- nvinfo : EIATTR_KPARAM_INFO
	.align		4
.L_25:
        /*0078*/ 	.byte	0x04, 0x17
        /*007a*/ 	.short	(.L_27 - .L_26)
.L_26:
        /*007c*/ 	.word	0x00000000
        /*0080*/ 	.short	0x0003
        /*0082*/ 	.short	0x0018
        /*0084*/ 	.byte	0x00, 0xf4, 0x21, 0x00


	//----- nvinfo : EIATTR_KPARAM_INFO
	.align		4
.L_27:
        /*0088*/ 	.byte	0x04, 0x17
        /*008a*/ 	.short	(.L_29 - .L_28)
.L_28:
        /*008c*/ 	.word	0x00000000
        /*0090*/ 	.short	0x0002
        /*0092*/ 	.short	0x0010
        /*0094*/ 	.byte	0x00, 0xf4, 0x21, 0x00


	//----- nvinfo : EIATTR_KPARAM_INFO
	.align		4
.L_29:
        /*0098*/ 	.byte	0x04, 0x17
        /*009a*/ 	.short	(.L_31 - .L_30)
.L_30:
        /*009c*/ 	.word	0x00000000
        /*00a0*/ 	.short	0x0001
        /*00a2*/ 	.short	0x0008
        /*00a4*/ 	.byte	0x00, 0xf4, 0x21, 0x00


	//----- nvinfo : EIATTR_KPARAM_INFO
	.align		4
.L_31:
        /*00a8*/ 	.byte	0x04, 0x17
        /*00aa*/ 	.short	(.L_33 - .L_32)
.L_32:
        /*00ac*/ 	.word	0x00000000
        /*00b0*/ 	.short	0x0000
        /*00b2*/ 	.short	0x0000
        /*00b4*/ 	.byte	0x00, 0xf4, 0x21, 0x00


	//----- nvinfo : EIATTR_SPARSE_MMA_MASK
	.align		4
.L_33:
        /*00b8*/ 	.byte	0x03, 0x50
        /*00ba*/ 	.short	0x0000


	//----- nvinfo : EIATTR_MAXREG_COUNT
	.align		4
        /*00bc*/ 	.byte	0x03, 0x1b
        /*00be*/ 	.short	0x00ff


	//----- nvinfo : EIATTR_EXIT_INSTR_OFFSETS
	.align		4
        /*00c0*/ 	.byte	0x04, 0x1c
        /*00c2*/ 	.short	(.L_35 - .L_34)


	//   ....[0]....
.L_34:
        /*00c4*/ 	.word	0x00000a60


	//----- nvinfo : EIATTR_REQNTID
	.align		4
.L_35:
        /*00c8*/ 	.byte	0x04, 0x10
        /*00ca*/ 	.short	(.L_37 - .L_36)
.L_36:
        /*00cc*/ 	.word	0x00000080
        /*00d0*/ 	.word	0x00000001
        /*00d4*/ 	.word	0x00000001


	//----- nvinfo : EIATTR_CBANK_PARAM_SIZE
	.align		4
.L_37:
        /*00d8*/ 	.byte	0x03, 0x19
        /*00da*/ 	.short	0x0054


	//----- nvinfo : EIATTR_PARAM_CBANK
	.align		4
        /*00dc*/ 	.byte	0x04, 0x0a
        /*00de*/ 	.short	(.L_39 - .L_38)
	.align		4
.L_38:
        /*00e0*/ 	.word	index@(.nv.constant0.triton_poi_fused__native_batch_norm_legit_no_training_add_3)
        /*00e4*/ 	.short	0x0210
        /*00e6*/ 	.short	0x0054


	//----- nvinfo : EIATTR_SW_WAR
	.align		4
.L_39:
        /*00e8*/ 	.byte	0x04, 0x36
        /*00ea*/ 	.short	(.L_41 - .L_40)
.L_40:
        /*00ec*/ 	.word	0x00000008
.L_41:


//--------------------- .nv.callgraph             --------------------------
	.section	.nv.callgraph,"",@"SHT_CUDA_CALLGRAPH"
	.align	4
	.sectionentsize	8
	.align		4
        /*0000*/ 	.word	0x00000000
	.align		4
        /*0004*/ 	.word	0xffffffff
	.align		4
        /*0008*/ 	.word	0x00000000
	.align		4
        /*000c*/ 	.word	0xfffffffe
	.align		4
        /*0010*/ 	.word	0x00000000
	.align		4
        /*0014*/ 	.word	0xfffffffd
	.align		4
        /*0018*/ 	.word	0x00000000
	.align		4
        /*001c*/ 	.word	0xfffffffc


//--------------------- .nv.constant4             --------------------------
	.section	.nv.constant4,"a",@progbits
	.align	8
	.align		8
.nv.constant4:
        /*0000*/ 	.dword	_$_str
	.align		8
        /*0008*/ 	.dword	_$_str_$_2


//--------------------- .text.triton_poi_fused__native_batch_norm_legit_no_training_add_3 --------------------------
	.section	.text.triton_poi_fused__native_batch_norm_legit_no_training_add_3,"ax",@progbits
	.align	128
        .global         triton_poi_fused__native_batch_norm_legit_no_training_add_3
        .type           triton_poi_fused__native_batch_norm_legit_no_training_add_3,@function
        .size           triton_poi_fused__native_batch_norm_legit_no_training_add_3,(.L_x_1 - triton_poi_fused__native_batch_norm_legit_no_training_add_3)
        .other          triton_poi_fused__native_batch_norm_legit_no_training_add_3,@"STO_CUDA_ENTRY STV_DEFAULT"
triton_poi_fused__native_batch_norm_legit_no_training_add_3:
.text.triton_poi_fused__native_batch_norm_legit_no_training_add_3:
[----:B------:R-:W-:Y:S01]  /*0000*/  LDC R1, c[0x0][0x28] ;  /* 0x00000a00ff017b82 */ /* 0x000fe20000000800 */
[----:B------:R-:W1:Y:S01]  /*0010*/  S2R R0, SR_TID.X ;  /* 0x0000000000007919 */ /* 0x000e620000002100 */
[----:B------:R-:W-:-:S06]  /*0020*/  HFMA2.MMA R2, -RZ, RZ, 0, 0 ;  /* 0x00000000ff027435 */ /* 0x000fcc00000001ff */
[----:B------:R-:W2:Y:S01]  /*0030*/  LDC.64 R4, c[0x0][0x220] ;  /* 0x00008800ff047b82 */ /* 0x000ea20000000a00 */
[----:B------:R-:W-:Y:S01]  /*0040*/  ULDC.64 UR4, c[0x0][0x208] ;  /* 0x0000820000047ab9 */ /* 0x000fe20000000a00 */
[----:B------:R-:W3:Y:S01]  /*0050*/  S2R R17, SR_CTAID.X ;  /* 0x0000000000117919 */ /* 0x000ee20000002500 */
[----:B------:R-:W-:-:S05]  /*0060*/  MOV R16, RZ ;  /* 0x000000ff00107202 */ /* 0x000fca0000000f00 */
[----:B------:R-:W4:Y:S08]  /*0070*/  LDC.64 R12, c[0x0][0x218] ;  /* 0x00008600ff0c7b82 */ /* 0x000f300000000a00 */
[----:B------:R-:W5:Y:S08]  /*0080*/  LDC.64 R28, c[0x0][0x210] ;  /* 0x00008400ff1c7b82 */ /* 0x000f700000000a00 */
[----:B------:R-:W4:Y:S01]  /*0090*/  LDC.64 R10, c[0x0][0x228] ;  /* 0x00008a00ff0a7b82 */ /* 0x000f220000000a00 */
[----:B-1----:R-:W-:-:S04]  /*00a0*/  SHF.L.U32 R0, R0, 0x2, RZ ;  /* 0x0000000200007819 */ /* 0x002fc800000006ff */
[----:B------:R-:W-:-:S04]  /*00b0*/  LOP3.LUT R0, R0, 0x1fc, RZ, 0xc0, !PT ;  /* 0x000001fc00007812 */ /* 0x000fc800078ec0ff */
[----:B---3--:R-:W-:-:S04]  /*00c0*/  LEA R17, R17, R0, 0xa ;  /* 0x0000000011117211 */ /* 0x008fc800078e50ff */
[----:B------:R-:W-:-:S05]  /*00d0*/  IADD3 R3, R17, 0x200, RZ ;  /* 0x0000020011037810 */ /* 0x000fca0007ffe0ff */
[----:B------:R-:W-:-:S05]  /*00e0*/  IMAD.HI R2, R3, -0x6e5d4c3b, R2 ;  /* 0x91a2b3c503027827 */ /* 0x000fca00078e0202 */
[----:B------:R-:W-:-:S04]  /*00f0*/  SHF.R.U32.HI R3, RZ, 0x1f, R2 ;  /* 0x0000001fff037819 */ /* 0x000fc80000011602 */
[----:B------:R-:W-:-:S04]  /*0100*/  LEA.HI.SX32 R3, R2, R3, 0x17 ;  /* 0x0000000302037211 */ /* 0x000fc800078fbaff */
[----:B------:R-:W-:-:S04]  /*0110*/  LEA.HI R0, R3, R3, RZ, 0x8 ;  /* 0x0000000303007211 */ /* 0x000fc800078f40ff */
[----:B------:R-:W-:-:S04]  /*0120*/  LOP3.LUT R0, R0, 0xffffff00, RZ, 0xc0, !PT ;  /* 0xffffff0000007812 */ /* 0x000fc800078ec0ff */
[----:B------:R-:W-:-:S05]  /*0130*/  IADD3 R0, R3, -R0, RZ ;  /* 0x8000000003007210 */ /* 0x000fca0007ffe0ff */
[----:B--2---:R-:W-:-:S05]  /*0140*/  IMAD.WIDE R6, R0, 0x4, R4 ;  /* 0x0000000400067825 */ /* 0x004fca00078e0204 */
[----:B------:R-:W2:Y:S01]  /*0150*/  LDG.E.EL R2, desc[UR4][R6.64] ;  /* 0x0000000406027981 */ /* 0x000ea2000c2e1900 */
[----:B------:R-:W-:-:S05]  /*0160*/  IMAD.HI R3, R17, -0x6e5d4c3b, R16 ;  /* 0x91a2b3c511037827 */ /* 0x000fca00078e0210 */
[----:B------:R-:W-:-:S04]  /*0170*/  SHF.R.U32.HI R8, RZ, 0x1f, R3 ;  /* 0x0000001fff087819 */ /* 0x000fc80000011603 */
[----:B------:R-:W-:-:S04]  /*0180*/  LEA.HI.SX32 R3, R3, R8, 0x17 ;  /* 0x0000000803037211 */ /* 0x000fc800078fbaff */
[----:B------:R-:W-:-:S04]  /*0190*/  LEA.HI R8, R3, R3, RZ, 0x8 ;  /* 0x0000000303087211 */ /* 0x000fc800078f40ff */
[----:B------:R-:W-:-:S04]  /*01a0*/  LOP3.LUT R8, R8, 0xffffff00, RZ, 0xc0, !PT ;  /* 0xffffff0008087812 */ /* 0x000fc800078ec0ff */
[----:B------:R-:W-:Y:S01]  /*01b0*/  IADD3 R3, R3, -R8, RZ ;  /* 0x8000000803037210 */ /* 0x000fe20007ffe0ff */
[----:B----4-:R-:W-:Y:S01]  /*01c0*/  IMAD.WIDE R20, R0, 0x4, R12 ;  /* 0x0000000400147825 */ /* 0x010fe200078e020c */
[----:B------:R-:W1:Y:S03]  /*01d0*/  LDC.64 R8, c[0x0][0x230] ;  /* 0x00008c00ff087b82 */ /* 0x000e660000000a00 */
[----:B------:R-:W-:Y:S01]  /*01e0*/  IMAD.WIDE R22, R3, 0x4, R4 ;  /* 0x0000000403167825 */ /* 0x000fe200078e0204 */
[----:B------:R-:W3:Y:S05]  /*01f0*/  LDG.E.EL R16, desc[UR4][R20.64] ;  /* 0x0000000414107981 */ /* 0x000eea000c2e1900 */
[----:B------:R-:W4:Y:S01]  /*0200*/  LDG.E.EL R22, desc[UR4][R22.64] ;  /* 0x0000000416167981 */ /* 0x000f22000c2e1900 */
[----:B-----5:R-:W-:-:S05]  /*0210*/  IMAD.WIDE R28, R17, 0x4, R28 ;  /* 0x00000004111c7825 */ /* 0x020fca00078e021c */
[----:B------:R-:W3:Y:S01]  /*0220*/  LDG.E.128 R4, desc[UR4][R28.64+0x800] ;  /* 0x000800041c047981 */ /* 0x000ee2000c1e1d00 */
[----:B0-----:R-:W-:-:S05]  /*0230*/  IMAD.WIDE R18, R0, 0x4, R10 ;  /* 0x0000000400127825 */ /* 0x001fca00078e020a */
[----:B------:R0:W5:Y:S01]  /*0240*/  LDG.E.EL R25, desc[UR4][R18.64] ;  /* 0x0000000412197981 */ /* 0x000162000c2e1900 */
[----:B-1----:R-:W-:-:S06]  /*0250*/  IMAD.WIDE R26, R0, 0x4, R8 ;  /* 0x00000004001a7825 */ /* 0x002fcc00078e0208 */
[----:B------:R-:W5:Y:S01]  /*0260*/  LDG.E.EL R26, desc[UR4][R26.64] ;  /* 0x000000041a1a7981 */ /* 0x000f62000c2e1900 */
[----:B0-----:R-:W-:-:S03]  /*0270*/  IMAD.WIDE R18, R3, 0x4, R12 ;  /* 0x0000000403127825 */ /* 0x001fc600078e020c */
[----:B------:R-:W5:Y:S04]  /*0280*/  LDG.E.128 R12, desc[UR4][R28.64] ;  /* 0x000000041c0c7981 */ /* 0x000f68000c1e1d00 */
[----:B------:R0:W5:Y:S01]  /*0290*/  LDG.E.EL R24, desc[UR4][R18.64] ;  /* 0x0000000412187981 */ /* 0x000162000c2e1900 */
[----:B------:R-:W-:-:S04]  /*02a0*/  IMAD.WIDE R10, R3, 0x4, R10 ;  /* 0x00000004030a7825 */ /* 0x000fc800078e020a */
[----:B------:R-:W-:Y:S01]  /*02b0*/  IMAD.WIDE R8, R3, 0x4, R8 ;  /* 0x0000000403087825 */ /* 0x000fe200078e0208 */
[----:B------:R-:W5:Y:S04]  /*02c0*/  LDG.E.EL R21, desc[UR4][R10.64] ;  /* 0x000000040a157981 */ /* 0x000f68000c2e1900 */
[----:B------:R-:W5:Y:S01]  /*02d0*/  LDG.E.EL R20, desc[UR4][R8.64] ;  /* 0x0000000408147981 */ /* 0x000f62000c2e1900 */
[----:B0-----:R-:W0:Y:S02]  /*02e0*/  LDC.64 R18, c[0x0][0x238] ;  /* 0x00008e00ff127b82 */ /* 0x001e240000000a00 */
[----:B0-----:R-:W-:-:S05]  /*02f0*/  IMAD.WIDE R18, R17, 0x4, R18 ;  /* 0x0000000411127825 */ /* 0x001fca00078e0212 */
[----:B------:R-:W5:Y:S01]  /*0300*/  LDG.E.128 R8, desc[UR4][R18.64] ;  /* 0x0000000412087981 */ /* 0x000f62000c1e1d00 */
[----:B--2---:R-:W-:-:S04]  /*0310*/  FADD R2, R2, 9.9999997473787516356e-06 ;  /* 0x3727c5ac02027421 */ /* 0x004fc80000000000 */
[----:B------:R-:W0:Y:S02]  /*0320*/  MUFU.SQRT R23, R2 ;  /* 0x0000000200177308 */ /* 0x000e240000002000 */
[C---:B0-----:R-:W-:Y:S02]  /*0330*/  FSETP.GT.AND P0, PT, R23.reuse, 8.50705917302346158658e+37, PT ;  /* 0x7e8000001700780b */ /* 0x041fe40003f04000 */
[----:B------:R-:W-:Y:S01]  /*0340*/  FSETP.GEU.AND P1, PT, R23, 1.175494350822287508e-38, PT ;  /* 0x008000001700780b */ /* 0x000fe20003f2e000 */
[----:B------:R-:W-:-:S10]  /*0350*/  HFMA2.MMA R2, -RZ, RZ, 1.625, 0 ;  /* 0x3e800000ff027435 */ /* 0x000fd400000001ff */
[----:B------:R-:W-:-:S04]  /*0360*/  @P0 FMUL R23, R23, 0.25 ;  /* 0x3e80000017170820 */ /* 0x000fc80000400000 */
[----:B------:R-:W-:-:S04]  /*0370*/  @!P1 FMUL R23, R23, 16777216 ;  /* 0x4b80000017179820 */ /* 0x000fc80000400000 */
[----:B------:R-:W0:Y:S01]  /*0380*/  MUFU.RCP R27, R23 ;  /* 0x00000017001b7308 */ /* 0x000e220000001000 */
[----:B------:R-:W-:-:S05]  /*0390*/  FSEL R28, R2, 1, P0 ;  /* 0x3f800000021c7808 */ /* 0x000fca0000000000 */
[----:B------:R-:W-:-:S04]  /*03a0*/  @!P1 FMUL R28, R28, 16777216 ;  /* 0x4b8000001c1c9820 */ /* 0x000fc80000400000 */
[----:B0-----:R-:W-:Y:S01]  /*03b0*/  FMUL R27, R27, R28 ;  /* 0x0000001c1b1b7220 */ /* 0x001fe20000400000 */
[----:B----4-:R-:W-:-:S06]  /*03c0*/  FADD R28, R22, 9.9999997473787516356e-06 ;  /* 0x3727c5ac161c7421 */ /* 0x010fcc0000000000 */
[----:B------:R-:W0:Y:S01]  /*03d0*/  MUFU.SQRT R28, R28 ;  /* 0x0000001c001c7308 */ /* 0x000e220000002000 */
[----:B---3--:R-:W-:-:S04]  /*03e0*/  FADD R22, R5, -R16 ;  /* 0x8000001005167221 */ /* 0x008fc80000000000 */
[----:B------:R-:W-:Y:S02]  /*03f0*/  FMUL R5, R27, R22 ;  /* 0x000000161b057220 */ /* 0x000fe40000400000 */
[----:B------:R-:W1:Y:S01]  /*0400*/  LDC.64 R22, c[0x0][0x248] ;  /* 0x00009200ff167b82 */ /* 0x000e620000000a00 */
[C---:B0-----:R-:W-:Y:S02]  /*0410*/  FSETP.GT.AND P0, PT, R28.reuse, 8.50705917302346158658e+37, PT ;  /* 0x7e8000001c00780b */ /* 0x041fe40003f04000 */
[----:B------:R-:W-:Y:S01]  /*0420*/  FSETP.GEU.AND P1, PT, R28, 1.175494350822287508e-38, PT ;  /* 0x008000001c00780b */ /* 0x000fe20003f2e000 */
[--C-:B------:R-:W-:Y:S01]  /*0430*/  FADD R7, R7, -R16.reuse ;  /* 0x8000001007077221 */ /* 0x100fe20000000000 */
[--C-:B------:R-:W-:Y:S01]  /*0440*/  FADD R6, R6, -R16.reuse ;  /* 0x8000001006067221 */ /* 0x100fe20000000000 */
[----:B------:R-:W-:-:S08]  /*0450*/  FADD R16, R4, -R16 ;  /* 0x8000001004107221 */ /* 0x000fd00000000000 */
[----:B------:R-:W-:-:S04]  /*0460*/  @P0 FMUL R28, R28, 0.25 ;  /* 0x3e8000001c1c0820 */ /* 0x000fc80000400000 */
[----:B------:R-:W-:Y:S01]  /*0470*/  @!P1 FMUL R28, R28, 16777216 ;  /* 0x4b8000001c1c9820 */ /* 0x000fe20000400000 */
[C---:B------:R-:W-:Y:S01]  /*0480*/  FMUL R4, R27.reuse, R7 ;  /* 0x000000071b047220 */ /* 0x040fe20000400000 */
[C---:B------:R-:W-:Y:S01]  /*0490*/  FMUL R7, R27.reuse, R6 ;  /* 0x000000061b077220 */ /* 0x040fe20000400000 */
[----:B------:R-:W-:-:S03]  /*04a0*/  FMUL R27, R27, R16 ;  /* 0x000000101b1b7220 */ /* 0x000fc60000400000 */
[----:B------:R-:W0:Y:S01]  /*04b0*/  MUFU.RCP R28, R28 ;  /* 0x0000001c001c7308 */ /* 0x000e220000001000 */
[C-C-:B-----5:R-:W-:Y:S01]  /*04c0*/  FFMA R16, R25.reuse, R5, R26.reuse ;  /* 0x0000000519107223 */ /* 0x160fe2000000001a */
[C-C-:B------:R-:W-:Y:S01]  /*04d0*/  FFMA R4, R25.reuse, R4, R26.reuse ;  /* 0x0000000419047223 */ /* 0x140fe2000000001a */
[C-C-:B------:R-:W-:Y:S01]  /*04e0*/  FFMA R7, R25.reuse, R7, R26.reuse ;  /* 0x0000000719077223 */ /* 0x140fe2000000001a */
[----:B------:R-:W-:Y:S01]  /*04f0*/  FFMA R5, R25, R27, R26 ;  /* 0x0000001b19057223 */ /* 0x000fe2000000001a */
[----:B------:R-:W-:Y:S01]  /*0500*/  FSEL R25, R2, 1, P0 ;  /* 0x3f80000002197808 */ /* 0x000fe20000000000 */
[----:B-1----:R-:W-:-:S04]  /*0510*/  IMAD.WIDE R26, R3, 0x4, R22 ;  /* 0x00000004031a7825 */ /* 0x002fc800078e0216 */
[----:B------:R-:W-:-:S04]  /*0520*/  IMAD.WIDE R22, R0, 0x4, R22 ;  /* 0x0000000400167825 */ /* 0x000fc800078e0216 */
[----:B------:R-:W-:Y:S01]  /*0530*/  @!P1 FMUL R25, R25, 16777216 ;  /* 0x4b80000019199820 */ /* 0x000fe20000400000 */
[----:B------:R1:W2:Y:S03]  /*0540*/  LDG.E.EL R6, desc[UR4][R26.64] ;  /* 0x000000041a067981 */ /* 0x0002a6000c2e1900 */
[----:B0-----:R-:W-:Y:S01]  /*0550*/  FMUL R25, R28, R25 ;  /* 0x000000191c197220 */ /* 0x001fe20000400000 */
[--C-:B------:R-:W-:Y:S01]  /*0560*/  FADD R28, R15, -R24.reuse ;  /* 0x800000180f1c7221 */ /* 0x100fe20000000000 */
[----:B------:R0:W3:Y:S01]  /*0570*/  LDG.E.EL R22, desc[UR4][R22.64] ;  /* 0x0000000416167981 */ /* 0x0000e2000c2e1900 */
[--C-:B------:R-:W-:Y:S01]  /*0580*/  FADD R15, R14, -R24.reuse ;  /* 0x800000180e0f7221 */ /* 0x100fe20000000000 */
[--C-:B------:R-:W-:Y:S01]  /*0590*/  FADD R14, R13, -R24.reuse ;  /* 0x800000180d0e7221 */ /* 0x100fe20000000000 */
[----:B------:R-:W-:Y:S01]  /*05a0*/  FADD R12, R12, -R24 ;  /* 0x800000180c0c7221 */ /* 0x000fe20000000000 */
[C---:B------:R-:W-:Y:S01]  /*05b0*/  FMUL R28, R25.reuse, R28 ;  /* 0x0000001c191c7220 */ /* 0x040fe20000400000 */
[C---:B------:R-:W-:Y:S01]  /*05c0*/  FMUL R15, R25.reuse, R15 ;  /* 0x0000000f190f7220 */ /* 0x040fe20000400000 */
[C---:B------:R-:W-:Y:S01]  /*05d0*/  FMUL R29, R25.reuse, R14 ;  /* 0x0000000e191d7220 */ /* 0x040fe20000400000 */
[----:B------:R-:W-:-:S02]  /*05e0*/  FMUL R25, R25, R12 ;  /* 0x0000000c19197220 */ /* 0x000fc40000400000 */
[----:B------:R-:W4:Y:S01]  /*05f0*/  LDC.64 R12, c[0x0][0x240] ;  /* 0x00009000ff0c7b82 */ /* 0x000f220000000a00 */
[C-C-:B-1----:R-:W-:Y:S01]  /*0600*/  FFMA R26, R21.reuse, R28, R20.reuse ;  /* 0x0000001c151a7223 */ /* 0x142fe20000000014 */
[C-C-:B------:R-:W-:Y:S01]  /*0610*/  FFMA R24, R21.reuse, R29, R20.reuse ;  /* 0x0000001d15187223 */ /* 0x140fe20000000014 */
[C-C-:B0-----:R-:W-:Y:S01]  /*0620*/  FFMA R23, R21.reuse, R15, R20.reuse ;  /* 0x0000000f15177223 */ /* 0x141fe20000000014 */
[----:B------:R-:W-:-:S04]  /*0630*/  FFMA R25, R21, R25, R20 ;  /* 0x0000001915197223 */ /* 0x000fc80000000014 */
[----:B------:R-:W0:Y:S01]  /*0640*/  LDC.64 R20, c[0x0][0x250] ;  /* 0x00009400ff147b82 */ /* 0x000e220000000a00 */
[----:B----4-:R-:W-:-:S04]  /*0650*/  IMAD.WIDE R28, R3, 0x4, R12 ;  /* 0x00000004031c7825 */ /* 0x010fc800078e020c */
[----:B------:R-:W-:Y:S02]  /*0660*/  IMAD.WIDE R12, R0, 0x4, R12 ;  /* 0x00000004000c7825 */ /* 0x000fe400078e020c */
[----:B------:R-:W4:Y:S04]  /*0670*/  LDG.E.EL R28, desc[UR4][R28.64] ;  /* 0x000000041c1c7981 */ /* 0x000f28000c2e1900 */
[----:B------:R-:W5:Y:S04]  /*0680*/  LDG.E.EL R27, desc[UR4][R12.64] ;  /* 0x000000040c1b7981 */ /* 0x000f68000c2e1900 */
[----:B------:R0:W4:Y:S02]  /*0690*/  LDG.E.128 R12, desc[UR4][R18.64+0x800] ;  /* 0x00080004120c7981 */ /* 0x000124000c1e1d00 */
[----:B0-----:R-:W-:-:S04]  /*06a0*/  IMAD.WIDE R18, R3, 0x4, R20 ;  /* 0x0000000403127825 */ /* 0x001fc800078e0214 */
[----:B------:R-:W-:Y:S02]  /*06b0*/  IMAD.WIDE R20, R0, 0x4, R20 ;  /* 0x0000000400147825 */ /* 0x000fe400078e0214 */
[----:B------:R-:W5:Y:S04]  /*06c0*/  LDG.E.EL R0, desc[UR4][R18.64] ;  /* 0x0000000412007981 */ /* 0x000f68000c2e1900 */
[----:B------:R-:W5:Y:S01]  /*06d0*/  LDG.E.EL R20, desc[UR4][R20.64] ;  /* 0x0000000414147981 */ /* 0x000f62000c2e1900 */
[----:B------:R-:W-:Y:S01]  /*06e0*/  FADD R11, R11, R26 ;  /* 0x0000001a0b0b7221 */ /* 0x000fe20000000000 */
[----:B------:R-:W-:Y:S01]  /*06f0*/  FADD R23, R10, R23 ;  /* 0x000000170a177221 */ /* 0x000fe20000000000 */
[----:B------:R-:W-:Y:S01]  /*0700*/  FADD R9, R9, R24 ;  /* 0x0000001809097221 */ /* 0x000fe20000000000 */
[----:B------:R-:W-:Y:S01]  /*0710*/  FADD R25, R8, R25 ;  /* 0x0000001908197221 */ /* 0x000fe20000000000 */
[----:B--2---:R-:W-:Y:S01]  /*0720*/  FADD R6, R6, 9.9999997473787516356e-06 ;  /* 0x3727c5ac06067421 */ /* 0x004fe20000000000 */
[----:B---3--:R-:W-:-:S03]  /*0730*/  FADD R22, R22, 9.9999997473787516356e-06 ;  /* 0x3727c5ac16167421 */ /* 0x008fc60000000000 */
[----:B------:R-:W0:Y:S08]  /*0740*/  MUFU.SQRT R26, R6 ;  /* 0x00000006001a7308 */ /* 0x000e300000002000 */
[----:B------:R-:W1:Y:S01]  /*0750*/  MUFU.SQRT R3, R22 ;  /* 0x0000001600037308 */ /* 0x000e620000002000 */
[C---:B0-----:R-:W-:Y:S02]  /*0760*/  FSETP.GT.AND P0, PT, R26.reuse, 8.50705917302346158658e+37, PT ;  /* 0x7e8000001a00780b */ /* 0x041fe40003f04000 */
[----:B------:R-:W-:-:S02]  /*0770*/  FSETP.GEU.AND P2, PT, R26, 1.175494350822287508e-38, PT ;  /* 0x008000001a00780b */ /* 0x000fc40003f4e000 */
[C---:B-1----:R-:W-:Y:S02]  /*0780*/  FSETP.GT.AND P1, PT, R3.reuse, 8.50705917302346158658e+37, PT ;  /* 0x7e8000000300780b */ /* 0x042fe40003f24000 */
[----:B------:R-:W-:-:S07]  /*0790*/  FSETP.GEU.AND P3, PT, R3, 1.175494350822287508e-38, PT ;  /* 0x008000000300780b */ /* 0x000fce0003f6e000 */
[----:B------:R-:W-:-:S04]  /*07a0*/  @P0 FMUL R26, R26, 0.25 ;  /* 0x3e8000001a1a0820 */ /* 0x000fc80000400000 */
[----:B------:R-:W-:Y:S01]  /*07b0*/  @P1 FMUL R3, R3, 0.25 ;  /* 0x3e80000003031820 */ /* 0x000fe20000400000 */
[----:B------:R-:W-:-:S03]  /*07c0*/  @!P2 FMUL R26, R26, 16777216 ;  /* 0x4b8000001a1aa820 */ /* 0x000fc60000400000 */
[----:B------:R-:W-:Y:S01]  /*07d0*/  @!P3 FMUL R3, R3, 16777216 ;  /* 0x4b8000000303b820 */ /* 0x000fe20000400000 */
[----:B------:R-:W0:Y:S08]  /*07e0*/  MUFU.RCP R10, R26 ;  /* 0x0000001a000a7308 */ /* 0x000e300000001000 */
[----:B------:R-:W1:Y:S01]  /*07f0*/  MUFU.RCP R3, R3 ;  /* 0x0000000300037308 */ /* 0x000e620000001000 */
[----:B----4-:R-:W-:-:S02]  /*0800*/  FADD R14, R14, R7 ;  /* 0x000000070e0e7221 */ /* 0x010fc40000000000 */
[----:B------:R-:W2:Y:S01]  /*0810*/  LDC.64 R6, c[0x0][0x258] ;  /* 0x00009600ff067b82 */ /* 0x000ea20000000a00 */
[----:B------:R-:W-:Y:S01]  /*0820*/  FADD R4, R15, R4 ;  /* 0x000000040f047221 */ /* 0x000fe20000000000 */
[C---:B------:R-:W-:Y:S02]  /*0830*/  FSEL R15, R2.reuse, 1, P0 ;  /* 0x3f800000020f7808 */ /* 0x040fe40000000000 */
[----:B------:R-:W-:Y:S01]  /*0840*/  FSEL R2, R2, 1, P1 ;  /* 0x3f80000002027808 */ /* 0x000fe20000800000 */
[----:B------:R-:W-:Y:S01]  /*0850*/  FADD R16, R13, R16 ;  /* 0x000000100d107221 */ /* 0x000fe20000000000 */
[----:B------:R-:W-:Y:S01]  /*0860*/  FADD R12, R12, R5 ;  /* 0x000000050c0c7221 */ /* 0x000fe20000000000 */
[----:B------:R-:W-:Y:S02]  /*0870*/  @!P2 FMUL R15, R15, 16777216 ;  /* 0x4b8000000f0fa820 */ /* 0x000fe40000400000 */
[----:B------:R-:W-:Y:S01]  /*0880*/  @!P3 FMUL R2, R2, 16777216 ;  /* 0x4b8000000202b820 */ /* 0x000fe20000400000 */
[----:B------:R-:W-:Y:S01]  /*0890*/  FADD R9, -R28, R9 ;  /* 0x000000091c097221 */ /* 0x000fe20000000100 */
[----:B0-----:R-:W-:Y:S01]  /*08a0*/  FMUL R10, R10, R15 ;  /* 0x0000000f0a0a7220 */ /* 0x001fe20000400000 */
[C---:B------:R-:W-:Y:S01]  /*08b0*/  FADD R11, -R28.reuse, R11 ;  /* 0x0000000b1c0b7221 */ /* 0x040fe20000000100 */
[C---:B-----5:R-:W-:Y:S01]  /*08c0*/  FADD R14, -R27.reuse, R14 ;  /* 0x0000000e1b0e7221 */ /* 0x060fe20000000100 */
[C---:B------:R-:W-:Y:S01]  /*08d0*/  FADD R16, -R27.reuse, R16 ;  /* 0x000000101b107221 */ /* 0x040fe20000000100 */
[----:B------:R-:W-:Y:S01]  /*08e0*/  FADD R12, -R27, R12 ;  /* 0x0000000c1b0c7221 */ /* 0x000fe20000000100 */
[----:B-1----:R-:W-:Y:S01]  /*08f0*/  FMUL R3, R3, R2 ;  /* 0x0000000203037220 */ /* 0x002fe20000400000 */
[C---:B------:R-:W-:Y:S01]  /*0900*/  FADD R23, -R28.reuse, R23 ;  /* 0x000000171c177221 */ /* 0x040fe20000000100 */
[----:B------:R-:W-:Y:S01]  /*0910*/  FADD R25, -R28, R25 ;  /* 0x000000191c197221 */ /* 0x000fe20000000100 */
[----:B------:R-:W-:Y:S01]  /*0920*/  FADD R4, -R27, R4 ;  /* 0x000000041b047221 */ /* 0x000fe20000000100 */
[-C--:B------:R-:W-:Y:S01]  /*0930*/  FMUL R5, R9, R10.reuse ;  /* 0x0000000a09057220 */ /* 0x080fe20000400000 */
[-C--:B------:R-:W-:Y:S01]  /*0940*/  FMUL R11, R11, R10.reuse ;  /* 0x0000000a0b0b7220 */ /* 0x080fe20000400000 */
[-C--:B------:R-:W-:Y:S01]  /*0950*/  FMUL R9, R12, R3.reuse ;  /* 0x000000030c097220 */ /* 0x080fe20000400000 */
[-C--:B------:R-:W-:Y:S01]  /*0960*/  FMUL R13, R16, R3.reuse ;  /* 0x00000003100d7220 */ /* 0x080fe20000400000 */
[-C--:B------:R-:W-:Y:S01]  /*0970*/  FMUL R15, R14, R3.reuse ;  /* 0x000000030e0f7220 */ /* 0x080fe20000400000 */
[-C--:B------:R-:W-:Y:S01]  /*0980*/  FMUL R25, R25, R10.reuse ;  /* 0x0000000a19197220 */ /* 0x080fe20000400000 */
[----:B------:R-:W-:Y:S01]  /*0990*/  FMUL R23, R23, R10 ;  /* 0x0000000a17177220 */ /* 0x000fe20000400000 */
[----:B------:R-:W-:Y:S01]  /*09a0*/  FMUL R3, R4, R3 ;  /* 0x0000000304037220 */ /* 0x000fe20000400000 */
[----:B--2---:R-:W-:-:S04]  /*09b0*/  IMAD.WIDE R16, R17, 0x4, R6 ;  /* 0x0000000411107825 */ /* 0x004fc800078e0206 */
[----:B------:R-:W-:Y:S01]  /*09c0*/  FMUL R7, R0, R11 ;  /* 0x0000000b00077220 */ /* 0x000fe20000400000 */
[----:B------:R-:W-:Y:S01]  /*09d0*/  FMUL R8, R20, R9 ;  /* 0x0000000914087220 */ /* 0x000fe20000400000 */
[C---:B------:R-:W-:Y:S01]  /*09e0*/  FMUL R4, R0.reuse, R25 ;  /* 0x0000001900047220 */ /* 0x040fe20000400000 */
[C---:B------:R-:W-:Y:S01]  /*09f0*/  FMUL R5, R0.reuse, R5 ;  /* 0x0000000500057220 */ /* 0x040fe20000400000 */
[----:B------:R-:W-:Y:S01]  /*0a00*/  FMUL R6, R0, R23 ;  /* 0x0000001700067220 */ /* 0x000fe20000400000 */
[C---:B------:R-:W-:Y:S01]  /*0a10*/  FMUL R9, R20.reuse, R13 ;  /* 0x0000000d14097220 */ /* 0x040fe20000400000 */
[C---:B------:R-:W-:Y:S01]  /*0a20*/  FMUL R10, R20.reuse, R15 ;  /* 0x0000000f140a7220 */ /* 0x040fe20000400000 */
[----:B------:R-:W-:Y:S02]  /*0a30*/  FMUL R11, R20, R3 ;  /* 0x00000003140b7220 */ /* 0x000fe40000400000 */
[----:B------:R-:W-:Y:S04]  /*0a40*/  STG.E.128 desc[UR4][R16.64], R4 ;  /* 0x0000000410007986 */ /* 0x000fe8000c101d04 */
[----:B------:R-:W-:Y:S01]  /*0a50*/  STG.E.128 desc[UR4][R16.64+0x800], R8 ;  /* 0x0008000810007986 */ /* 0x000fe2000c101d04 */
[----:B------:R-:W-:Y:S05]  /*0a60*/  EXIT ;  /* 0x000000000000794d */ /* 0x000fea0003800000 */
.L_x_0:
[----:B------:R-:W-:-:S00]  /*0a70*/  BRA `(.L_x_0) ;  /* 0xfffffffc00fc7947 */ /* 0x000fc0000383ffff */
[----:B------:R-:W-:-:S00]  /*0a80*/  NOP ;  /* 0x0000000000007918 */ /* 0x000fc00000000000 */
[----:B------:R-:W-:-:S00]  /*0a90*/  NOP ;  /* 0x0000000000007918 */ /* 0x000fc00000000000 */
[----:B------:R-:W-:-:S00]  /*0aa0*/  NOP ;  /* 0x0000000000007918 */ /* 0x000fc00000000000 */
[----:B------:R-:W-:-:S00]  /*0ab0*/  NOP ;  /* 0x0000000000007918 */ /* 0x000fc00000000000 */
[----:B------:R-:W-:-:S00]  /*0ac0*/  NOP ;  /* 0x0000000000007918 */ /* 0x000fc00000000000 */
[----:B------:R-:W-:-:S00]  /*0ad0*/  NOP ;  /* 0x0000000000007918 */ /* 0x000fc00000000000 */
[----:B------:R-:W-:-:S00]  /*0ae0*/  NOP ;  /* 0x0000000000007918 */ /* 0x000fc00000000000 */
[----:B------:R-:W-:-:S00]  /*0af0*/  NOP ;  /* 0x0000000000007918 */ /* 0x000fc00000000000 */
.L_x_1:


//--------------------- .nv.global.init           --------------------------
	.section	.nv.global.init,"aw",@progbits
.nv.global.init:
	.type		_$_str,@object
	.size		_$_str,(_$_str_$_2 - _$_str)
_$_str:
        /*0000*/ 	.byte	0x5f, 0x5f, 0x43, 0x55, 0x44, 0x41, 0x5f, 0x46, 0x54, 0x5a, 0x00
	.type		_$_str_$_2,@object
	.size		_$_str_$_2,(.L_1 - _$_str_$_2)
_$_str_$_2:
        /*000b*/ 	.byte	0x5f, 0x5f, 0x43, 0x55, 0x44, 0x41, 0x5f, 0x50, 0x52, 0x45, 0x43, 0x5f, 0x53, 0x51, 0x52, 0x54
        /*001b*/ 	.byte	0x00
.L_1:


//--------------------- .nv.constant0.triton_poi_fused__native_batch_norm_legit_no_training_add_3 --------------------------
	.section	.nv.constant0.triton_poi_fused__native_batch_norm_legit_no_training_add_3,"a",@progbits
	.sectionflags	@""
	.align	4
.nv.constant0.triton_poi_fused__native_batch_norm_legit_no_training_add_3:
	.zero		612
